//
// Generated by NVIDIA NVVM Compiler
//
// Compiler Build ID: CL-36424714
// Cuda compilation tools, release 13.0, V13.0.88
// Based on NVVM 20.0.0
//

.version 9.0
.target sm_100
.address_size 64

	// .globl	_Z4convPiS_i
.const .align 4 .b8 d_mask[32];

.visible .entry _Z4convPiS_i(
	.param .u64 .ptr .align 1 _Z4convPiS_i_param_0,
	.param .u64 .ptr .align 1 _Z4convPiS_i_param_1,
	.param .u32 _Z4convPiS_i_param_2
)
{
	.reg .pred 	%p<24>;
	.reg .b32 	%r<54>;
	.reg .b64 	%rd<23>;

	ld.param.u64 	%rd3, [_Z4convPiS_i_param_0];
	ld.param.u64 	%rd2, [_Z4convPiS_i_param_1];
	ld.param.u32 	%r24, [_Z4convPiS_i_param_2];
	cvta.to.global.u64 	%rd1, %rd3;
	mov.u32 	%r25, %ntid.x;
	mov.u32 	%r26, %ctaid.x;
	mov.u32 	%r27, %tid.x;
	mad.lo.s32 	%r1, %r25, %r26, %r27;
	add.s32 	%r2, %r1, -3;
	setp.ge.s32 	%p1, %r1, %r24;
	@%p1 bra 	$L__BB0_18;
	setp.lt.s32 	%p2, %r1, 3;
	setp.ge.s32 	%p3, %r2, %r24;
	mov.b32 	%r47, 0;
	or.pred  	%p4, %p2, %p3;
	@%p4 bra 	$L__BB0_3;
	mul.wide.u32 	%rd4, %r2, 4;
	add.s64 	%rd5, %rd1, %rd4;
	ld.global.u32 	%r29, [%rd5];
	ld.const.u32 	%r30, [d_mask];
	mul.lo.s32 	%r47, %r30, %r29;
$L__BB0_3:
	add.s32 	%r5, %r1, -2;
	setp.lt.s32 	%p5, %r1, 2;
	setp.ge.s32 	%p6, %r5, %r24;
	or.pred  	%p7, %p5, %p6;
	@%p7 bra 	$L__BB0_5;
	mul.wide.u32 	%rd6, %r5, 4;
	add.s64 	%rd7, %rd1, %rd6;
	ld.global.u32 	%r31, [%rd7];
	ld.const.u32 	%r32, [d_mask+4];
	mad.lo.s32 	%r47, %r32, %r31, %r47;
$L__BB0_5:
	setp.lt.s32 	%p8, %r1, 1;
	setp.gt.s32 	%p9, %r1, %r24;
	or.pred  	%p10, %p8, %p9;
	@%p10 bra 	$L__BB0_7;
	add.s32 	%r33, %r1, -1;
	mul.wide.u32 	%rd8, %r33, 4;
	add.s64 	%rd9, %rd1, %rd8;
	ld.global.u32 	%r34, [%rd9];
	ld.const.u32 	%r35, [d_mask+8];
	mad.lo.s32 	%r47, %r35, %r34, %r47;
$L__BB0_7:
	setp.lt.s32 	%p11, %r1, 0;
	@%p11 bra 	$L__BB0_9;
	mul.wide.u32 	%rd10, %r1, 4;
	add.s64 	%rd11, %rd1, %rd10;
	ld.global.u32 	%r36, [%rd11];
	ld.const.u32 	%r37, [d_mask+12];
	mad.lo.s32 	%r47, %r37, %r36, %r47;
$L__BB0_9:
	add.s32 	%r12, %r1, 1;
	setp.lt.s32 	%p12, %r1, -1;
	setp.ge.s32 	%p13, %r12, %r24;
	or.pred  	%p14, %p12, %p13;
	@%p14 bra 	$L__BB0_11;
	mul.wide.u32 	%rd12, %r12, 4;
	add.s64 	%rd13, %rd1, %rd12;
	ld.global.u32 	%r38, [%rd13];
	ld.const.u32 	%r39, [d_mask+16];
	mad.lo.s32 	%r47, %r39, %r38, %r47;
$L__BB0_11:
	add.s32 	%r15, %r1, 2;
	setp.lt.s32 	%p15, %r1, -2;
	setp.ge.s32 	%p16, %r15, %r24;
	or.pred  	%p17, %p15, %p16;
	@%p17 bra 	$L__BB0_13;
	mul.wide.u32 	%rd14, %r15, 4;
	add.s64 	%rd15, %rd1, %rd14;
	ld.global.u32 	%r40, [%rd15];
	ld.const.u32 	%r41, [d_mask+20];
	mad.lo.s32 	%r47, %r41, %r40, %r47;
$L__BB0_13:
	add.s32 	%r18, %r1, 3;
	setp.lt.s32 	%p18, %r1, -3;
	setp.ge.s32 	%p19, %r18, %r24;
	or.pred  	%p20, %p18, %p19;
	@%p20 bra 	$L__BB0_15;
	mul.wide.u32 	%rd16, %r18, 4;
	add.s64 	%rd17, %rd1, %rd16;
	ld.global.u32 	%r42, [%rd17];
	ld.const.u32 	%r43, [d_mask+24];
	mad.lo.s32 	%r47, %r43, %r42, %r47;
$L__BB0_15:
	add.s32 	%r21, %r1, 4;
	setp.lt.s32 	%p21, %r1, -4;
	setp.ge.s32 	%p22, %r21, %r24;
	or.pred  	%p23, %p21, %p22;
	@%p23 bra 	$L__BB0_17;
	mul.wide.u32 	%rd18, %r21, 4;
	add.s64 	%rd19, %rd1, %rd18;
	ld.global.u32 	%r44, [%rd19];
	ld.const.u32 	%r45, [d_mask+28];
	mad.lo.s32 	%r47, %r45, %r44, %r47;
$L__BB0_17:
	cvta.to.global.u64 	%rd20, %rd2;
	mul.wide.s32 	%rd21, %r1, 4;
	add.s64 	%rd22, %rd20, %rd21;
	st.global.u32 	[%rd22], %r47;
$L__BB0_18:
	ret;

}


// ===== COMPILED SASS (sm_100) =====

	.target	sm_100

	.elftype	@"ET_EXEC"


//--------------------- .note.nv.tkinfo           --------------------------
	.section	.note.nv.tkinfo,"",@"SHT_NOTE"
	.sectionflags	@"SHF_NOTE_NV_TKINFO"
	.tkinfo
        /*0018*/ 	.word	0x00000002
        /*0030*/ 	.string	""
        /*0030*/ 	.string	"ptxas"
        /*0030*/ 	.string	"Cuda compilation tools, release 13.0, V13.0.88"
        /*0030*/ 	.string	"Build cuda_13.0.r13.0/compiler.36424714_0"
        /*0030*/ 	.string	"-arch sm_100 -m 64 "



//--------------------- .note.nv.cuinfo           --------------------------
	.section	.note.nv.cuinfo,"",@"SHT_NOTE"
	.sectionflags	@"SHF_NOTE_NV_CUINFO"
        /*0018*/ 	.short	0x0002
        /*001a*/ 	.short	0x0064
        /*001c*/ 	.short	0x0082
	.zero		2


//--------------------- .nv.info                  --------------------------
	.section	.nv.info,"",@"SHT_CUDA_INFO"
	.align	4


	//----- nvinfo : EIATTR_REGCOUNT
	.align		4
        /*0000*/ 	.byte	0x04, 0x2f
        /*0002*/ 	.short	(.L_2 - .L_1)
	.align		4
.L_1:
        /*0004*/ 	.word	index@(_Z4convPiS_i)
        /*0008*/ 	.word	0x0000001c


	//----- nvinfo : EIATTR_FRAME_SIZE
	.align		4
.L_2:
        /*000c*/ 	.byte	0x04, 0x11
        /*000e*/ 	.short	(.L_4 - .L_3)
	.align		4
.L_3:
        /*0010*/ 	.word	index@(_Z4convPiS_i)
        /*0014*/ 	.word	0x00000000


	//----- nvinfo : EIATTR_MIN_STACK_SIZE
	.align		4
.L_4:
        /*0018*/ 	.byte	0x04, 0x12
        /*001a*/ 	.short	(.L_6 - .L_5)
	.align		4
.L_5:
        /*001c*/ 	.word	index@(_Z4convPiS_i)
        /*0020*/ 	.word	0x00000000
.L_6:


//--------------------- .nv.compat                --------------------------
	.section	.nv.compat,"",@"SHT_CUDA_COMPAT_INFO"
	.align	4
        /*0000*/ 	.byte	0x02, 0x09, 0x00, 0x00, 0x02, 0x02, 0x01, 0x00, 0x02, 0x05, 0x05, 0x00, 0x03, 0x07, 0x01, 0x01
        /*0010*/ 	.byte	0x02, 0x03, 0x00, 0x00, 0x02, 0x06, 0x01, 0x00, 0x04, 0x0b, 0x08, 0x00, 0x09, 0x00, 0x00, 0x00
        /*0020*/ 	.byte	0x00, 0x00, 0x00, 0x00


//--------------------- .nv.info._Z4convPiS_i     --------------------------
	.section	.nv.info._Z4convPiS_i,"",@"SHT_CUDA_INFO"
	.sectionflags	@""
	.align	4


	//----- nvinfo : EIATTR_CUDA_API_VERSION
	.align		4
        /*0000*/ 	.byte	0x04, 0x37
        /*0002*/ 	.short	(.L_8 - .L_7)
.L_7:
        /*0004*/ 	.word	0x00000082


	//----- nvinfo : EIATTR_KPARAM_INFO
	.align		4
.L_8:
        /*0008*/ 	.byte	0x04, 0x17
        /*000a*/ 	.short	(.L_10 - .L_9)
.L_9:
        /*000c*/ 	.word	0x00000000
        /*0010*/ 	.short	0x0002
        /*0012*/ 	.short	0x0010
        /*0014*/ 	.byte	0x00, 0xf0, 0x11, 0x00


	//----- nvinfo : EIATTR_KPARAM_INFO
	.align		4
.L_10:
        /*0018*/ 	.byte	0x04, 0x17
        /*001a*/ 	.short	(.L_12 - .L_11)
.L_11:
        /*001c*/ 	.word	0x00000000
        /*0020*/ 	.short	0x0001
        /*0022*/ 	.short	0x0008
        /*0024*/ 	.byte	0x00, 0xf5, 0x21, 0x00


	//----- nvinfo : EIATTR_KPARAM_INFO
	.align		4
.L_12:
        /*0028*/ 	.byte	0x04, 0x17
        /*002a*/ 	.short	(.L_14 - .L_13)
.L_13:
        /*002c*/ 	.word	0x00000000
        /*0030*/ 	.short	0x0000
        /*0032*/ 	.short	0x0000
        /*0034*/ 	.byte	0x00, 0xf5, 0x21, 0x00


	//----- nvinfo : EIATTR_SPARSE_MMA_MASK
	.align		4
.L_14:
        /*0038*/ 	.byte	0x03, 0x50
        /*003a*/ 	.short	0x0000


	//----- nvinfo : EIATTR_MAXREG_COUNT
	.align		4
        /*003c*/ 	.byte	0x03, 0x1b
        /*003e*/ 	.short	0x00ff


	//----- nvinfo : EIATTR_MERCURY_ISA_VERSION
	.align		4
        /*0040*/ 	.byte	0x03, 0x5f
        /*0042*/ 	.short	0x0101


	//----- nvinfo : EIATTR_VRC_CTA_INIT_COUNT
	.align		4
        /*0044*/ 	.byte	0x02, 0x4a
	.zero		1
	.zero		1


	//----- nvinfo : EIATTR_EXIT_INSTR_OFFSETS
	.align		4
        /*0048*/ 	.byte	0x04, 0x1c
        /*004a*/ 	.short	(.L_16 - .L_15)


	//   ....[0]....
.L_15:
        /*004c*/ 	.word	0x00000070


	//   ....[1]....
        /*0050*/ 	.word	0x000004b0


	//----- nvinfo : EIATTR_CBANK_PARAM_SIZE
	.align		4
.L_16:
        /*0054*/ 	.byte	0x03, 0x19
        /*0056*/ 	.short	0x0014


	//----- nvinfo : EIATTR_PARAM_CBANK
	.align		4
        /*0058*/ 	.byte	0x04, 0x0a
        /*005a*/ 	.short	(.L_18 - .L_17)
	.align		4
.L_17:
        /*005c*/ 	.word	index@(.nv.constant0._Z4convPiS_i)
        /*0060*/ 	.short	0x0380
        /*0062*/ 	.short	0x0014


	//----- nvinfo : EIATTR_SW_WAR
	.align		4
.L_18:
        /*0064*/ 	.byte	0x04, 0x36
        /*0066*/ 	.short	(.L_20 - .L_19)
.L_19:
        /*0068*/ 	.word	0x00000008
.L_20:


//--------------------- .nv.callgraph             --------------------------
	.section	.nv.callgraph,"",@"SHT_CUDA_CALLGRAPH"
	.align	4
	.sectionentsize	8
	.align		4
        /*0000*/ 	.word	0x00000000
	.align		4
        /*0004*/ 	.word	0xffffffff
	.align		4
        /*0008*/ 	.word	0x00000000
	.align		4
        /*000c*/ 	.word	0xfffffffe
	.align		4
        /*0010*/ 	.word	0x00000000
	.align		4
        /*0014*/ 	.word	0xfffffffd
	.align		4
        /*0018*/ 	.word	0x00000000
	.align		4
        /*001c*/ 	.word	0xfffffffc


//--------------------- .nv.constant3             --------------------------
	.section	.nv.constant3,"a",@progbits
	.align	4
.nv.constant3:
	.type		d_mask,@object
	.size		d_mask,(.L_0 - d_mask)
d_mask:
	.zero		32
.L_0:


//--------------------- .text._Z4convPiS_i        --------------------------
	.section	.text._Z4convPiS_i,"ax",@progbits
	.align	128
        .global         _Z4convPiS_i
        .type           _Z4convPiS_i,@function
        .size           _Z4convPiS_i,(.L_x_1 - _Z4convPiS_i)
        .other          _Z4convPiS_i,@"STO_CUDA_ENTRY STV_DEFAULT"
_Z4convPiS_i:
.text._Z4convPiS_i:
[----:B------:R-:W-:Y:S01]  /*0000*/  LDC R1, c[0x0][0x37c] ;  /* 0x0000df00ff017b82 */ /* 0x000fe20000000800 */
[----:B------:R-:W0:Y:S01]  /*0010*/  S2R R0, SR_CTAID.X ;  /* 0x0000000000007919 */ /* 0x000e220000002500 */
[----:B------:R-:W0:Y:S01]  /*0020*/  LDCU UR4, c[0x0][0x360] ;  /* 0x00006c00ff0477ac */ /* 0x000e220008000800 */
[----:B------:R-:W0:Y:S01]  /*0030*/  S2R R3, SR_TID.X ;  /* 0x0000000000037919 */ /* 0x000e220000002100 */
[----:B------:R-:W1:Y:S01]  /*0040*/  LDCU UR6, c[0x0][0x390] ;  /* 0x00007200ff0677ac */ /* 0x000e620008000800 */
[----:B0-----:R-:W-:-:S05]  /*0050*/  IMAD R0, R0, UR4, R3 ;  /* 0x0000000400007c24 */ /* 0x001fca000f8e0203 */
[----:B-1----:R-:W-:-:S13]  /*0060*/  ISETP.GE.AND P0, PT, R0, UR6, PT ;  /* 0x0000000600007c0c */ /* 0x002fda000bf06270 */
[----:B------:R-:W-:Y:S05]  /*0070*/  @P0 EXIT ;  /* 0x000000000000094d */ /* 0x000fea0003800000 */
[----:B------:R-:W-:Y:S01]  /*0080*/  IADD3 R5, PT, PT, R0, -0x3, RZ ;  /* 0xfffffffd00057810 */ /* 0x000fe20007ffe0ff */
[----:B------:R-:W0:Y:S03]  /*0090*/  LDCU.64 UR4, c[0x0][0x358] ;  /* 0x00006b00ff0477ac */ /* 0x000e260008000a00 */
[----:B------:R-:W-:-:S04]  /*00a0*/  ISETP.GE.AND P5, PT, R5, UR6, PT ;  /* 0x0000000605007c0c */ /* 0x000fc8000bfa6270 */
[----:B------:R-:W-:-:S13]  /*00b0*/  ISETP.LT.OR P5, PT, R0, 0x3, P5 ;  /* 0x000000030000780c */ /* 0x000fda0002fa1670 */
[----:B------:R-:W1:Y:S02]  /*00c0*/  @!P5 LDC.64 R2, c[0x0][0x380] ;  /* 0x0000e000ff02db82 */ /* 0x000e640000000a00 */
[----:B-1----:R-:W-:-:S06]  /*00d0*/  @!P5 IMAD.WIDE.U32 R2, R5, 0x4, R2 ;  /* 0x000000040502d825 */ /* 0x002fcc00078e0002 */
[----:B------:R-:W1:Y:S01]  /*00e0*/  @!P5 LDC R5, c[0x3][RZ] ;  /* 0x00c00000ff05db82 */ /* 0x000e620000000800 */
[----:B0-----:R-:W1:Y:S01]  /*00f0*/  @!P5 LDG.E R2, desc[UR4][R2.64] ;  /* 0x000000040202d981 */ /* 0x001e62000c1e1900 */
[C---:B------:R-:W-:Y:S01]  /*0100*/  VIADD R21, R0.reuse, 0xfffffffe ;  /* 0xfffffffe00157836 */ /* 0x040fe20000000000 */
[C---:B------:R-:W-:Y:S01]  /*0110*/  ISETP.GT.AND P3, PT, R0.reuse, UR6, PT ;  /* 0x0000000600007c0c */ /* 0x040fe2000bf64270 */
[C---:B------:R-:W-:Y:S01]  /*0120*/  VIADD R19, R0.reuse, 0x2 ;  /* 0x0000000200137836 */ /* 0x040fe20000000000 */
[C---:B------:R-:W-:Y:S01]  /*0130*/  IADD3 R23, PT, PT, R0.reuse, 0x1, RZ ;  /* 0x0000000100177810 */ /* 0x040fe20007ffe0ff */
[----:B------:R-:W-:Y:S01]  /*0140*/  IMAD.MOV.U32 R10, RZ, RZ, RZ ;  /* 0x000000ffff0a7224 */ /* 0x000fe200078e00ff */
[----:B------:R-:W-:Y:S02]  /*0150*/  ISETP.GE.AND P0, PT, R21, UR6, PT ;  /* 0x0000000615007c0c */ /* 0x000fe4000bf06270 */
[C---:B------:R-:W-:Y:S02]  /*0160*/  ISETP.LT.OR P3, PT, R0.reuse, 0x1, P3 ;  /* 0x000000010000780c */ /* 0x040fe40001f61670 */
[----:B------:R-:W-:-:S02]  /*0170*/  ISETP.LT.OR P0, PT, R0, 0x2, P0 ;  /* 0x000000020000780c */ /* 0x000fc40000701670 */
[C---:B------:R-:W-:Y:S02]  /*0180*/  ISETP.GE.AND P6, PT, R0.reuse, RZ, PT ;  /* 0x000000ff0000720c */ /* 0x040fe40003fc6270 */
[----:B------:R-:W-:Y:S02]  /*0190*/  ISETP.GE.AND P2, PT, R23, UR6, PT ;  /* 0x0000000617007c0c */ /* 0x000fe4000bf46270 */
[C---:B------:R-:W-:Y:S02]  /*01a0*/  IADD3 R17, PT, PT, R0.reuse, 0x3, RZ ;  /* 0x0000000300117810 */ /* 0x040fe40007ffe0ff */
[----:B------:R-:W-:Y:S02]  /*01b0*/  ISETP.GE.AND P1, PT, R19, UR6, PT ;  /* 0x0000000613007c0c */ /* 0x000fe4000bf26270 */
[C---:B------:R-:W-:Y:S01]  /*01c0*/  ISETP.LT.OR P2, PT, R0.reuse, -0x1, P2 ;  /* 0xffffffff0000780c */ /* 0x040fe20001741670 */
[----:B------:R-:W0:Y:S01]  /*01d0*/  @!P3 LDC.64 R12, c[0x0][0x380] ;  /* 0x0000e000ff0cbb82 */ /* 0x000e220000000a00 */
[----:B------:R-:W-:-:S02]  /*01e0*/  IADD3 R11, PT, PT, R0, 0x4, RZ ;  /* 0x00000004000b7810 */ /* 0x000fc40007ffe0ff */
[----:B------:R-:W-:Y:S02]  /*01f0*/  ISETP.GE.AND P4, PT, R17, UR6, PT ;  /* 0x0000000611007c0c */ /* 0x000fe4000bf86270 */
[C---:B------:R-:W-:Y:S02]  /*0200*/  ISETP.LT.OR P1, PT, R0.reuse, -0x2, P1 ;  /* 0xfffffffe0000780c */ /* 0x040fe40000f21670 */
[C---:B------:R-:W-:Y:S01]  /*0210*/  ISETP.LT.OR P4, PT, R0.reuse, -0x3, P4 ;  /* 0xfffffffd0000780c */ /* 0x040fe20002781670 */
[----:B------:R-:W2:Y:S01]  /*0220*/  @!P0 LDC.64 R8, c[0x0][0x380] ;  /* 0x0000e000ff088b82 */ /* 0x000ea20000000a00 */
[----:B------:R-:W-:-:S07]  /*0230*/  @!P3 IADD3 R25, PT, PT, R0, -0x1, RZ ;  /* 0xffffffff0019b810 */ /* 0x000fce0007ffe0ff */
[----:B------:R-:W3:Y:S08]  /*0240*/  @P6 LDC.64 R14, c[0x0][0x380] ;  /* 0x0000e000ff0e6b82 */ /* 0x000ef00000000a00 */
[----:B------:R-:W4:Y:S01]  /*0250*/  @!P4 LDC.64 R6, c[0x0][0x380] ;  /* 0x0000e000ff06cb82 */ /* 0x000f220000000a00 */
[----:B0-----:R-:W-:-:S06]  /*0260*/  @!P3 IMAD.WIDE.U32 R12, R25, 0x4, R12 ;  /* 0x00000004190cb825 */ /* 0x001fcc00078e000c */
[----:B------:R0:W5:Y:S01]  /*0270*/  @!P3 LDG.E R13, desc[UR4][R12.64] ;  /* 0x000000040c0db981 */ /* 0x000162000c1e1900 */
[----:B--2---:R-:W-:Y:S01]  /*0280*/  @!P0 IMAD.WIDE.U32 R20, R21, 0x4, R8 ;  /* 0x0000000415148825 */ /* 0x004fe200078e0008 */
[----:B------:R-:W2:Y:S05]  /*0290*/  @!P1 LDC R16, c[0x3][0x14] ;  /* 0x00c00500ff109b82 */ /* 0x000eaa0000000800 */
[----:B------:R-:W2:Y:S01]  /*02a0*/  @!P0 LDG.E R21, desc[UR4][R20.64] ;  /* 0x0000000414158981 */ /* 0x000ea2000c1e1900 */
[----:B---3--:R-:W-:Y:S02]  /*02b0*/  @P6 IMAD.WIDE.U32 R14, R0, 0x4, R14 ;  /* 0x00000004000e6825 */ /* 0x008fe400078e000e */
[----:B0-----:R-:W0:Y:S04]  /*02c0*/  @P6 LDC R12, c[0x3][0xc] ;  /* 0x00c00300ff0c6b82 */ /* 0x001e280000000800 */
[----:B------:R3:W0:Y:S01]  /*02d0*/  @P6 LDG.E R15, desc[UR4][R14.64] ;  /* 0x000000040e0f6981 */ /* 0x000622000c1e1900 */
[----:B----4-:R-:W-:-:S03]  /*02e0*/  @!P4 IMAD.WIDE.U32 R6, R17, 0x4, R6 ;  /* 0x000000041106c825 */ /* 0x010fc600078e0006 */
[----:B------:R-:W4:Y:S03]  /*02f0*/  @!P4 LDC R17, c[0x3][0x18] ;  /* 0x00c00600ff11cb82 */ /* 0x000f260000000800 */
[----:B------:R-:W4:Y:S05]  /*0300*/  @!P4 LDG.E R7, desc[UR4][R6.64] ;  /* 0x000000040607c981 */ /* 0x000f2a000c1e1900 */
[----:B---3--:R-:W3:Y:S01]  /*0310*/  @!P2 LDC R14, c[0x3][0x10] ;  /* 0x00c00400ff0eab82 */ /* 0x008ee20000000800 */
[----:B-1----:R-:W-:Y:S01]  /*0320*/  @!P5 IMAD R10, R2, R5, RZ ;  /* 0x00000005020ad224 */ /* 0x002fe200078e02ff */
[----:B------:R-:W-:-:S06]  /*0330*/  ISETP.GE.AND P5, PT, R11, UR6, PT ;  /* 0x000000060b007c0c */ /* 0x000fcc000bfa6270 */
[----:B------:R-:W1:Y:S01]  /*0340*/  @!P2 LDC.64 R2, c[0x0][0x380] ;  /* 0x0000e000ff02ab82 */ /* 0x000e620000000a00 */
[----:B------:R-:W-:-:S07]  /*0350*/  ISETP.LT.OR P5, PT, R0, -0x4, P5 ;  /* 0xfffffffc0000780c */ /* 0x000fce0002fa1670 */
[----:B------:R-:W3:Y:S08]  /*0360*/  @!P1 LDC.64 R4, c[0x0][0x380] ;  /* 0x0000e000ff049b82 */ /* 0x000ef00000000a00 */
[----:B------:R-:W5:Y:S01]  /*0370*/  @!P5 LDC.64 R8, c[0x0][0x380] ;  /* 0x0000e000ff08db82 */ /* 0x000f620000000a00 */
[----:B-1----:R-:W-:-:S04]  /*0380*/  @!P2 IMAD.WIDE.U32 R2, R23, 0x4, R2 ;  /* 0x000000041702a825 */ /* 0x002fc800078e0002 */
[----:B---3--:R-:W-:Y:S02]  /*0390*/  @!P1 IMAD.WIDE.U32 R18, R19, 0x4, R4 ;  /* 0x0000000413129825 */ /* 0x008fe400078e0004 */
[----:B------:R1:W3:Y:S01]  /*03a0*/  @!P2 LDG.E R5, desc[UR4][R2.64] ;  /* 0x000000040205a981 */ /* 0x0002e2000c1e1900 */
[----:B------:R-:W2:Y:S03]  /*03b0*/  @!P0 LDC R4, c[0x3][0x4] ;  /* 0x00c00100ff048b82 */ /* 0x000ea60000000800 */
[----:B------:R-:W4:Y:S01]  /*03c0*/  @!P1 LDG.E R19, desc[UR4][R18.64] ;  /* 0x0000000412139981 */ /* 0x000f22000c1e1900 */
[----:B-----5:R-:W-:-:S04]  /*03d0*/  @!P5 IMAD.WIDE.U32 R8, R11, 0x4, R8 ;  /* 0x000000040b08d825 */ /* 0x020fc800078e0008 */
[----:B------:R-:W5:Y:S02]  /*03e0*/  @!P3 LDC R11, c[0x3][0x8] ;  /* 0x00c00200ff0bbb82 */ /* 0x000f640000000800 */
[----:B------:R-:W4:Y:S06]  /*03f0*/  @!P5 LDG.E R9, desc[UR4][R8.64] ;  /* 0x000000040809d981 */ /* 0x000f2c000c1e1900 */
[----:B-1----:R-:W1:Y:S01]  /*0400*/  LDC.64 R2, c[0x0][0x388] ;  /* 0x0000e200ff027b82 */ /* 0x002e620000000a00 */
[----:B--2---:R-:W-:-:S07]  /*0410*/  @!P0 IMAD R10, R21, R4, R10 ;  /* 0x00000004150a8224 */ /* 0x004fce00078e020a */
[----:B------:R-:W2:Y:S01]  /*0420*/  @!P5 LDC R4, c[0x3][0x1c] ;  /* 0x00c00700ff04db82 */ /* 0x000ea20000000800 */
[----:B-----5:R-:W-:-:S04]  /*0430*/  @!P3 IMAD R10, R13, R11, R10 ;  /* 0x0000000b0d0ab224 */ /* 0x020fc800078e020a */
[----:B0-----:R-:W-:Y:S02]  /*0440*/  @P6 IMAD R10, R15, R12, R10 ;  /* 0x0000000c0f0a6224 */ /* 0x001fe400078e020a */
[----:B-1----:R-:W-:-:S04]  /*0450*/  IMAD.WIDE R2, R0, 0x4, R2 ;  /* 0x0000000400027825 */ /* 0x002fc800078e0202 */
[----:B---3--:R-:W-:-:S04]  /*0460*/  @!P2 IMAD R10, R5, R14, R10 ;  /* 0x0000000e050aa224 */ /* 0x008fc800078e020a */
[----:B----4-:R-:W-:-:S04]  /*0470*/  @!P1 IMAD R10, R19, R16, R10 ;  /* 0x00000010130a9224 */ /* 0x010fc800078e020a */
[----:B------:R-:W-:-:S04]  /*0480*/  @!P4 IMAD R10, R7, R17, R10 ;  /* 0x00000011070ac224 */ /* 0x000fc800078e020a */
[----:B--2---:R-:W-:-:S05]  /*0490*/  @!P5 IMAD R10, R9, R4, R10 ;  /* 0x00000004090ad224 */ /* 0x004fca00078e020a */
[----:B------:R-:W-:Y:S01]  /*04a0*/  STG.E desc[UR4][R2.64], R10 ;  /* 0x0000000a02007986 */ /* 0x000fe2000c101904 */
[----:B------:R-:W-:Y:S05]  /*04b0*/  EXIT ;  /* 0x000000000000794d */ /* 0x000fea0003800000 */
.L_x_0:
[----:B------:R-:W-:-:S00]  /*04c0*/  BRA `(.L_x_0) ;  /* 0xfffffffc00fc7947 */ /* 0x000fc0000383ffff */
[----:B------:R-:W-:-:S00]  /*04d0*/  NOP ;  /* 0x0000000000007918 */ /* 0x000fc00000000000 */
        /* <DEDUP_REMOVED lines=10> */
.L_x_1:


//--------------------- .nv.shared.reserved.0     --------------------------
	.section	.nv.shared.reserved.0,"aw",@nobits
	.weak		__nv_reservedSMEM_offset_0_alias
	.size		__nv_reservedSMEM_offset_0_alias, 0, 64
	.other		__nv_reservedSMEM_offset_0_alias,@"STO_CUDA_RESERVED_SHARED STV_DEFAULT"
__nv_reservedSMEM_offset_0_alias:
	.zero		0
	.zero		64


//--------------------- .nv.constant0._Z4convPiS_i --------------------------
	.section	.nv.constant0._Z4convPiS_i,"a",@progbits
	.sectionflags	@""
	.align	4
.nv.constant0._Z4convPiS_i:
	.zero		916


//--------------------- SYMBOLS --------------------------

	.type		.nv.reservedSmem.offset0,@object
	.size		.nv.reservedSmem.offset0,0x4
